	.headerflags	@"EF_CUDA_TEXMODE_UNIFIED EF_CUDA_64BIT_ADDRESS EF_CUDA_SM86 EF_CUDA_VIRTUAL_SM(EF_CUDA_SM86)"
	.elftype	@"ET_EXEC"


//--------------------- .nv.info                  --------------------------
	.section	.nv.info,"",@"SHT_CUDA_INFO"
	.align	4


	//----- nvinfo : EIATTR_REGCOUNT
	.align		4
        /*0000*/ 	.byte	0x04, 0x2f
        /*0002*/ 	.short	(.L_2 - .L_1)
	.align		4
.L_1:
        /*0004*/ 	.word	index@(cuda_md5_kernel)
        /*0008*/ 	.word	0x00000027


	//----- nvinfo : EIATTR_MAX_STACK_SIZE
	.align		4
.L_2:
        /*000c*/ 	.byte	0x04, 0x23
        /*000e*/ 	.short	(.L_4 - .L_3)
	.align		4
.L_3:
        /*0010*/ 	.word	index@(cuda_md5_kernel)
        /*0014*/ 	.word	0x00000000


	//----- nvinfo : EIATTR_MIN_STACK_SIZE
	.align		4
.L_4:
        /*0018*/ 	.byte	0x04, 0x12
        /*001a*/ 	.short	(.L_6 - .L_5)
	.align		4
.L_5:
        /*001c*/ 	.word	index@(cuda_md5_kernel)
        /*0020*/ 	.word	0x00000040


	//----- nvinfo : EIATTR_FRAME_SIZE
	.align		4
.L_6:
        /*0024*/ 	.byte	0x04, 0x11
        /*0026*/ 	.short	(.L_8 - .L_7)
	.align		4
.L_7:
        /*0028*/ 	.word	index@(cuda_md5_kernel)
        /*002c*/ 	.word	0x00000040
.L_8:


//--------------------- .nv.info.cuda_md5_kernel  --------------------------
	.section	.nv.info.cuda_md5_kernel,"",@"SHT_CUDA_INFO"
	.align	4


	//----- nvinfo : EIATTR_CUDA_API_VERSION
	.align		4
        /*0000*/ 	.byte	0x04, 0x37
        /*0002*/ 	.short	(.L_10 - .L_9)
.L_9:
        /*0004*/ 	.word	0x00000078


	//----- nvinfo : EIATTR_SW2861232_WAR
	.align		4
.L_10:
        /*0008*/ 	.byte	0x01, 0x35
	.zero		2


	//----- nvinfo : EIATTR_PARAM_CBANK
	.align		4
        /*000c*/ 	.byte	0x04, 0x0a
        /*000e*/ 	.short	(.L_12 - .L_11)
	.align		4
.L_11:
        /*0010*/ 	.word	index@(.nv.constant0.cuda_md5_kernel)
        /*0014*/ 	.short	0x0160
        /*0016*/ 	.short	0x0010


	//----- nvinfo : EIATTR_CBANK_PARAM_SIZE
	.align		4
.L_12:
        /*0018*/ 	.byte	0x03, 0x19
        /*001a*/ 	.short	0x0010


	//----- nvinfo : EIATTR_KPARAM_INFO
	.align		4
        /*001c*/ 	.byte	0x04, 0x17
        /*001e*/ 	.short	(.L_14 - .L_13)
.L_13:
        /*0020*/ 	.word	0x00000000
        /*0024*/ 	.short	0x0002
        /*0026*/ 	.short	0x0008
        /*0028*/ 	.byte	0x00, 0xf0, 0x21, 0x00


	//----- nvinfo : EIATTR_KPARAM_INFO
	.align		4
.L_14:
        /*002c*/ 	.byte	0x04, 0x17
        /*002e*/ 	.short	(.L_16 - .L_15)
.L_15:
        /*0030*/ 	.word	0x00000000
        /*0034*/ 	.short	0x0001
        /*0036*/ 	.short	0x0004
        /*0038*/ 	.byte	0x00, 0xf0, 0x11, 0x00


	//----- nvinfo : EIATTR_KPARAM_INFO
	.align		4
.L_16:
        /*003c*/ 	.byte	0x04, 0x17
        /*003e*/ 	.short	(.L_18 - .L_17)
.L_17:
        /*0040*/ 	.word	0x00000000
        /*0044*/ 	.short	0x0000
        /*0046*/ 	.short	0x0000
        /*0048*/ 	.byte	0x00, 0xf0, 0x11, 0x00


	//----- nvinfo : EIATTR_MAXREG_COUNT
	.align		4
.L_18:
        /*004c*/ 	.byte	0x03, 0x1b
        /*004e*/ 	.short	0x00ff


	//----- nvinfo : EIATTR_EXTERNS
	.align		4
        /*0050*/ 	.byte	0x04, 0x0f
        /*0052*/ 	.short	(.L_20 - .L_19)


	//   ....[0]....
	.align		4
.L_19:
        /*0054*/ 	.word	index@(vprintf)


	//----- nvinfo : EIATTR_INT_WARP_WIDE_INSTR_OFFSETS
	.align		4
.L_20:
        /*0058*/ 	.byte	0x04, 0x31
        /*005a*/ 	.short	(.L_22 - .L_21)


	//   ....[0]....
.L_21:
        /*005c*/ 	.word	0x00001270


	//   ....[1]....
        /*0060*/ 	.word	0x00001360


	//----- nvinfo : EIATTR_EXIT_INSTR_OFFSETS
	.align		4
.L_22:
        /*0064*/ 	.byte	0x04, 0x1c
        /*0066*/ 	.short	(.L_24 - .L_23)


	//   ....[0]....
.L_23:
        /*0068*/ 	.word	0x00001d40


	//----- nvinfo : EIATTR_MAX_THREADS
	.align		4
.L_24:
        /*006c*/ 	.byte	0x04, 0x05
        /*006e*/ 	.short	(.L_26 - .L_25)
.L_25:
        /*0070*/ 	.word	0x00000080
        /*0074*/ 	.word	0x00000001
        /*0078*/ 	.word	0x00000001


	//----- nvinfo : EIATTR_CRS_STACK_SIZE
	.align		4
.L_26:
        /*007c*/ 	.byte	0x04, 0x1e
        /*007e*/ 	.short	(.L_28 - .L_27)
.L_27:
        /*0080*/ 	.word	0x00000000
.L_28:


//--------------------- .nv.constant0.cuda_md5_kernel --------------------------
	.section	.nv.constant0.cuda_md5_kernel,"a",@progbits
	.align	4
.nv.constant0.cuda_md5_kernel:
	.zero		368


//--------------------- .text.cuda_md5_kernel     --------------------------
	.section	.text.cuda_md5_kernel,"ax",@progbits
	.sectioninfo	@"SHI_REGISTERS=39"
	.align	128
        .global         cuda_md5_kernel
        .type           cuda_md5_kernel,@function
        .size           cuda_md5_kernel,(.L_x_14 - cuda_md5_kernel)
        .other          cuda_md5_kernel,@"STO_CUDA_ENTRY STV_DEFAULT"
cuda_md5_kernel:
.text.cuda_md5_kernel:
[----:B------:R-:W-:-:S04]  /*0000*/  IMAD.MOV.U32 R1, RZ, RZ, c[0x0][0x28] ;  /* 0x00000a00ff017624 */ /* 0x000fc800078e00ff */
[----:B------:R-:W0:Y:S01]  /*0010*/  S2R R0, SR_CTAID.X ;  /* 0x0000000000007919 */ /* 0x000e220000002500 */
[----:B------:R-:W-:Y:S01]  /*0020*/  IADD3 R1, R1, -0x40, RZ ;  /* 0xffffffc001017810 */ /* 0x000fe20007ffe0ff */
[----:B------:R-:W-:Y:S01]  /*0030*/  IMAD.MOV.U32 R20, RZ, RZ, 0x20202020 ;  /* 0x20202020ff147424 */ /* 0x000fe200078e00ff */
[----:B------:R-:W-:Y:S01]  /*0040*/  ULDC.64 UR36, c[0x0][0x118] ;  /* 0x0000460000247ab9 */ /* 0x000fe20000000a00 */
[----:B------:R-:W0:Y:S01]  /*0050*/  S2R R3, SR_TID.X ;  /* 0x0000000000037919 */ /* 0x000e220000002100 */
[----:B------:R-:W-:Y:S01]  /*0060*/  IMAD.MOV.U32 R21, RZ, RZ, 0x20202020 ;  /* 0x20202020ff157424 */ /* 0x000fe200078e00ff */
[----:B------:R-:W-:Y:S01]  /*0070*/  IADD3 R18, P0, R1, c[0x0][0x20], RZ ;  /* 0x0000080001127a10 */ /* 0x000fe20007f1e0ff */
[----:B------:R-:W-:Y:S02]  /*0080*/  IMAD.MOV.U32 R4, RZ, RZ, 0x7343206e ;  /* 0x7343206eff047424 */ /* 0x000fe400078e00ff */
[----:B------:R-:W-:Y:S01]  /*0090*/  IMAD.MOV.U32 R5, RZ, RZ, 0x30324341 ;  /* 0x30324341ff057424 */ /* 0x000fe200078e00ff */
[----:B------:R-:W-:Y:S01]  /*00a0*/  STL.64 [R1+0x28], R20 ;  /* 0x0000281401007387 */ /* 0x000fe20000100a00 */
[----:B------:R-:W-:-:S02]  /*00b0*/  IMAD.MOV.U32 R12, RZ, RZ, 0xa202020 ;  /* 0x0a202020ff0c7424 */ /* 0x000fc400078e00ff */
[----:B------:R-:W-:Y:S01]  /*00c0*/  IMAD.MOV.U32 R8, RZ, RZ, 0x41203432 ;  /* 0x41203432ff087424 */ /* 0x000fe200078e00ff */
[----:B------:R1:W-:Y:S01]  /*00d0*/  STL.64 [R1+0x8], R4 ;  /* 0x0000080401007387 */ /* 0x0003e20000100a00 */
[----:B------:R-:W-:Y:S02]  /*00e0*/  IMAD.MOV.U32 R9, RZ, RZ, 0x34314441 ;  /* 0x34314441ff097424 */ /* 0x000fe400078e00ff */
[----:B------:R-:W-:Y:S01]  /*00f0*/  IMAD.MOV.U32 R10, RZ, RZ, c[0x0][0x160] ;  /* 0x00005800ff0a7624 */ /* 0x000fe200078e00ff */
[----:B------:R-:W-:Y:S01]  /*0100*/  STL [R1+0x30], R12 ;  /* 0x0000300c01007387 */ /* 0x000fe20000100800 */
[----:B------:R-:W-:Y:S02]  /*0110*/  IMAD.MOV.U32 R11, RZ, RZ, c[0x0][0x164] ;  /* 0x00005900ff0b7624 */ /* 0x000fe400078e00ff */
[----:B------:R-:W-:Y:S01]  /*0120*/  IMAD.MOV.U32 R15, RZ, RZ, 0x20202020 ;  /* 0x20202020ff0f7424 */ /* 0x000fe200078e00ff */
[----:B------:R2:W-:Y:S01]  /*0130*/  STL.64 [R1+0x10], R8 ;  /* 0x0000100801007387 */ /* 0x0005e20000100a00 */
[----:B------:R-:W-:-:S02]  /*0140*/  IMAD.MOV.U32 R16, RZ, RZ, RZ ;  /* 0x000000ffff107224 */ /* 0x000fc400078e00ff */
[----:B------:R-:W-:Y:S01]  /*0150*/  IMAD.MOV.U32 R13, RZ, RZ, 0x20202020 ;  /* 0x20202020ff0d7424 */ /* 0x000fe200078e00ff */
[----:B------:R3:W-:Y:S01]  /*0160*/  STL.64 [R1+0x18], R10 ;  /* 0x0000180a01007387 */ /* 0x0007e20000100a00 */
[----:B-1----:R-:W-:Y:S02]  /*0170*/  IMAD.MOV.U32 R4, RZ, RZ, c[0x0][0x160] ;  /* 0x00005800ff047624 */ /* 0x002fe400078e00ff */
[----:B0-----:R-:W-:Y:S02]  /*0180*/  IMAD R0, R0, c[0x0][0x0], R3 ;  /* 0x0000000000007a24 */ /* 0x001fe400078e0203 */
[----:B------:R-:W-:Y:S02]  /*0190*/  IMAD.MOV.U32 R5, RZ, RZ, c[0x0][0x164] ;  /* 0x00005900ff057624 */ /* 0x000fe400078e00ff */
[C---:B------:R-:W-:Y:S01]  /*01a0*/  IMAD.SHL.U32 R7, R0.reuse, 0x10, RZ ;  /* 0x0000001000077824 */ /* 0x040fe200078e00ff */
[----:B------:R-:W-:Y:S01]  /*01b0*/  SHF.R.U32.HI R2, RZ, 0x6, R0 ;  /* 0x00000006ff027819 */ /* 0x000fe20000011600 */
[----:B--2---:R-:W-:Y:S01]  /*01c0*/  IMAD.MOV.U32 R8, RZ, RZ, 0x7343206e ;  /* 0x7343206eff087424 */ /* 0x004fe200078e00ff */
[----:B------:R-:W-:Y:S01]  /*01d0*/  LOP3.LUT R3, R0, 0x3f, RZ, 0xc0, !PT ;  /* 0x0000003f00037812 */ /* 0x000fe200078ec0ff */
[----:B------:R-:W-:-:S02]  /*01e0*/  IMAD.MOV.U32 R9, RZ, RZ, 0x30324341 ;  /* 0x30324341ff097424 */ /* 0x000fc400078e00ff */
[----:B------:R-:W-:Y:S02]  /*01f0*/  IMAD.SHL.U32 R6, R2, 0x100, RZ ;  /* 0x0000010002067824 */ /* 0x000fe400078e00ff */
[----:B------:R-:W-:Y:S02]  /*0200*/  IMAD.MOV.U32 R2, RZ, RZ, 0x49544544 ;  /* 0x49544544ff027424 */ /* 0x000fe400078e00ff */
[----:B---3--:R-:W-:Y:S01]  /*0210*/  IMAD.MOV.U32 R10, RZ, RZ, 0x41203432 ;  /* 0x41203432ff0a7424 */ /* 0x008fe200078e00ff */
[----:B------:R-:W-:Y:S01]  /*0220*/  LOP3.LUT R6, R6, 0x3f00, R3, 0xe2, !PT ;  /* 0x00003f0006067812 */ /* 0x000fe200078ee203 */
[----:B------:R-:W-:Y:S02]  /*0230*/  IMAD.MOV.U32 R3, RZ, RZ, 0x696f6320 ;  /* 0x696f6320ff037424 */ /* 0x000fe400078e00ff */
[----:B------:R-:W-:Y:S01]  /*0240*/  IMAD.MOV.U32 R11, RZ, RZ, 0x34314441 ;  /* 0x34314441ff0b7424 */ /* 0x000fe200078e00ff */
[----:B------:R-:W-:Y:S01]  /*0250*/  LOP3.LUT R6, R6, 0x3f0000, R7, 0xf8, !PT ;  /* 0x003f000006067812 */ /* 0x000fe200078ef807 */
[----:B------:R-:W-:Y:S01]  /*0260*/  IMAD.SHL.U32 R7, R0, 0x40, RZ ;  /* 0x0000004000077824 */ /* 0x000fe200078e00ff */
[----:B------:R-:W-:Y:S01]  /*0270*/  STL.64 [R1], R2 ;  /* 0x0000000201007387 */ /* 0x000fe20000100a00 */
[----:B------:R-:W-:-:S02]  /*0280*/  IMAD.MOV.U32 R0, RZ, RZ, 0xa202020 ;  /* 0x0a202020ff007424 */ /* 0x000fc400078e00ff */
[----:B------:R-:W-:Y:S01]  /*0290*/  IMAD.MOV.U32 R12, RZ, RZ, 0x20202020 ;  /* 0x20202020ff0c7424 */ /* 0x000fe200078e00ff */
[----:B------:R-:W-:Y:S01]  /*02a0*/  LOP3.LUT R14, R6, 0x3f000000, R7, 0xf8, !PT ;  /* 0x3f000000060e7812 */ /* 0x000fe200078ef807 */
[----:B------:R-:W-:Y:S02]  /*02b0*/  IMAD.MOV.U32 R6, RZ, RZ, 0x49544544 ;  /* 0x49544544ff067424 */ /* 0x000fe400078e00ff */
[----:B------:R-:W-:Y:S01]  /*02c0*/  IMAD.MOV.U32 R7, RZ, RZ, 0x696f6320 ;  /* 0x696f6320ff077424 */ /* 0x000fe200078e00ff */
[----:B------:R-:W-:Y:S01]  /*02d0*/  IADD3 R14, R14, 0x20202020, RZ ;  /* 0x202020200e0e7810 */ /* 0x000fe20007ffe0ff */
[----:B------:R-:W-:-:S04]  /*02e0*/  IMAD.X R19, RZ, RZ, c[0x0][0x24], P0 ;  /* 0x00000900ff137624 */ /* 0x000fc800000e06ff */
[----:B------:R0:W-:Y:S02]  /*02f0*/  STL.64 [R1+0x20], R14 ;  /* 0x0000200e01007387 */ /* 0x0001e40000100a00 */
[----:B0-----:R-:W-:-:S02]  /*0300*/  IMAD.MOV.U32 R15, RZ, RZ, 0x20202020 ;  /* 0x20202020ff0f7424 */ /* 0x001fc400078e00ff */
.L_x_12:
[----:B------:R-:W-:-:S04]  /*0310*/  IADD3 R2, R6, -0x28955b89, RZ ;  /* 0xd76aa47706027810 */ /* 0x000fc80007ffe0ff */
[----:B------:R-:W-:-:S04]  /*0320*/  SHF.L.W.U32.HI R2, R2, 0x7, R2 ;  /* 0x0000000702027819 */ /* 0x000fc80000010e02 */
[C---:B------:R-:W-:Y:S02]  /*0330*/  IADD3 R3, R2.reuse, -0x10325477, RZ ;  /* 0xefcdab8902037810 */ /* 0x040fe40007ffe0ff */
[----:B------:R-:W-:Y:S02]  /*0340*/  IADD3 R17, -R2, 0x10325476, RZ ;  /* 0x1032547602117810 */ /* 0x000fe40007ffe1ff */
[----:B------:R-:W-:-:S04]  /*0350*/  LOP3.LUT R2, R3, 0xefcdab89, RZ, 0xc0, !PT ;  /* 0xefcdab8903027812 */ /* 0x000fc800078ec0ff */
[----:B------:R-:W-:-:S04]  /*0360*/  LOP3.LUT R2, R2, 0x98badcfe, R17, 0xf8, !PT ;  /* 0x98badcfe02027812 */ /* 0x000fc800078ef811 */
[----:B------:R-:W-:-:S04]  /*0370*/  IADD3 R2, R7, -0x705f434, R2 ;  /* 0xf8fa0bcc07027810 */ /* 0x000fc80007ffe002 */
[----:B------:R-:W-:-:S04]  /*0380*/  LEA.HI R2, R2, R3, R2, 0xc ;  /* 0x0000000302027211 */ /* 0x000fc800078f6002 */
[----:B------:R-:W-:-:S04]  /*0390*/  LOP3.LUT R17, R2, 0xefcdab89, R3, 0xac, !PT ;  /* 0xefcdab8902117812 */ /* 0x000fc800078eac03 */
[----:B------:R-:W-:-:S04]  /*03a0*/  IADD3 R17, R8, -0x4324b227, R17 ;  /* 0xbcdb4dd908117810 */ /* 0x000fc80007ffe011 */
[----:B------:R-:W-:-:S04]  /*03b0*/  LEA.HI R17, R17, R2, R17, 0x11 ;  /* 0x0000000211117211 */ /* 0x000fc800078f8811 */
[----:B------:R-:W-:-:S04]  /*03c0*/  LOP3.LUT R20, R3, R17, R2, 0xb8, !PT ;  /* 0x0000001103147212 */ /* 0x000fc800078eb802 */
[----:B------:R-:W-:-:S04]  /*03d0*/  IADD3 R20, R9, -0x4e748589, R20 ;  /* 0xb18b7a7709147810 */ /* 0x000fc80007ffe014 */
[----:B------:R-:W-:-:S04]  /*03e0*/  LEA.HI R20, R20, R17, R20, 0x16 ;  /* 0x0000001114147211 */ /* 0x000fc800078fb014 */
[----:B------:R-:W-:-:S04]  /*03f0*/  LOP3.LUT R21, R2, R20, R17, 0xb8, !PT ;  /* 0x0000001402157212 */ /* 0x000fc800078eb811 */
[----:B------:R-:W-:-:S04]  /*0400*/  IADD3 R21, R21, R10, R3 ;  /* 0x0000000a15157210 */ /* 0x000fc80007ffe003 */
[----:B------:R-:W-:-:S04]  /*0410*/  IADD3 R21, R21, -0xa83f051, RZ ;  /* 0xf57c0faf15157810 */ /* 0x000fc80007ffe0ff */
[----:B------:R-:W-:-:S04]  /*0420*/  LEA.HI R21, R21, R20, R21, 0x7 ;  /* 0x0000001415157211 */ /* 0x000fc800078f3815 */
[----:B------:R-:W-:-:S04]  /*0430*/  LOP3.LUT R3, R17, R21, R20, 0xb8, !PT ;  /* 0x0000001511037212 */ /* 0x000fc800078eb814 */
[----:B------:R-:W-:-:S04]  /*0440*/  IADD3 R3, R3, R11, R2 ;  /* 0x0000000b03037210 */ /* 0x000fc80007ffe002 */
[----:B------:R-:W-:-:S04]  /*0450*/  IADD3 R2, R3, 0x4787c62a, RZ ;  /* 0x4787c62a03027810 */ /* 0x000fc80007ffe0ff */
[----:B------:R-:W-:-:S04]  /*0460*/  LEA.HI R2, R2, R21, R2, 0xc ;  /* 0x0000001502027211 */ /* 0x000fc800078f6002 */
[----:B------:R-:W-:-:S04]  /*0470*/  LOP3.LUT R3, R20, R2, R21, 0xb8, !PT ;  /* 0x0000000214037212 */ /* 0x000fc800078eb815 */
[----:B------:R-:W-:-:S04]  /*0480*/  IADD3 R3, R3, R4, R17 ;  /* 0x0000000403037210 */ /* 0x000fc80007ffe011 */
[----:B------:R-:W-:-:S04]  /*0490*/  IADD3 R3, R3, -0x57cfb9ed, RZ ;  /* 0xa830461303037810 */ /* 0x000fc80007ffe0ff */
        /* <DEDUP_REMOVED lines=26> */
[----:B------:R-:W-:-:S04]  /*0640*/  IADD3 R2, R2, -0x2678ded, R17 ;  /* 0xfd98721302027810 */ /* 0x000fc80007ffe011 */
[----:B------:R-:W-:-:S04]  /*0650*/  LEA.HI R2, R2, R3, R2, 0xc ;  /* 0x0000000302027211 */ /* 0x000fc800078f6002 */
[----:B------:R-:W-:-:S04]  /*0660*/  LOP3.LUT R22, R20, R2, R3, 0xb8, !PT ;  /* 0x0000000214167212 */ /* 0x000fc800078eb803 */
[----:B------:R-:W-:-:S04]  /*0670*/  IADD3 R21, R21, -0x5986bad2, R22 ;  /* 0xa679452e15157810 */ /* 0x000fc80007ffe016 */
[----:B------:R-:W-:-:S04]  /*0680*/  LEA.HI R21, R21, R2, R21, 0x11 ;  /* 0x0000000215157211 */ /* 0x000fc800078f8815 */
[----:B------:R-:W-:-:S04]  /*0690*/  LOP3.LUT R17, R3, R21, R2, 0xb8, !PT ;  /* 0x0000001503117212 */ /* 0x000fc800078eb802 */
[----:B------:R-:W-:-:S04]  /*06a0*/  IADD3 R20, R20, 0x49b40821, R17 ;  /* 0x49b4082114147810 */ /* 0x000fc80007ffe011 */
        /* <DEDUP_REMOVED lines=94> */
[----:B------:R-:W-:Y:S01]  /*0c90*/  IADD3 R3, R3, 0x289b7f46, R20 ;  /* 0x289b7f4603037810 */ /* 0x000fe20007ffe014 */
[----:B------:R-:W-:-:S03]  /*0ca0*/  IMAD.MOV.U32 R20, RZ, RZ, c[0x0][0x168] ;  /* 0x00005a00ff147624 */ /* 0x000fc600078e00ff */
[----:B------:R-:W-:-:S04]  /*0cb0*/  LEA.HI R3, R3, R22, R3, 0x4 ;  /* 0x0000001603037211 */ /* 0x000fc800078f2003 */
[----:B------:R-:W-:-:S04]  /*0cc0*/  LOP3.LUT R21, R3, R22, R17, 0x96, !PT ;  /* 0x0000001603157212 */ /* 0x000fc800078e9611 */
[----:B------:R-:W-:-:S04]  /*0cd0*/  IADD3 R21, R21, R6, R2 ;  /* 0x0000000615157210 */ /* 0x000fc80007ffe002 */
[----:B------:R-:W-:Y:S01]  /*0ce0*/  IADD3 R2, R21, -0x155ed806, RZ ;  /* 0xeaa127fa15027810 */ /* 0x000fe20007ffe0ff */
[----:B------:R-:W-:-:S03]  /*0cf0*/  IMAD.MOV.U32 R21, RZ, RZ, c[0x0][0x16c] ;  /* 0x00005b00ff157624 */ /* 0x000fc600078e00ff */
[-C--:B------:R-:W-:Y:S02]  /*0d00*/  LEA.HI R2, R2, R3.reuse, R2, 0xb ;  /* 0x0000000302027211 */ /* 0x080fe400078f5802 */
[----:B------:R-:W2:Y:S02]  /*0d10*/  LDG.E R25, [R20.64] ;  /* 0x0000002414197981 */ /* 0x000ea4000c1e1900 */
        /* <DEDUP_REMOVED lines=76> */
[----:B------:R-:W-:-:S04]  /*11e0*/  ISETP.NE.AND P0, PT, R2, -0x10325476, PT ;  /* 0xefcdab8a0200780c */ /* 0x000fc80003f05270 */
[----:B--2---:R-:W-:Y:S02]  /*11f0*/  ISETP.GT.U32.OR P0, PT, R25, 0x3f2, P0 ;  /* 0x000003f21900780c */ /* 0x004fe40000704470 */
[----:B------:R-:W-:Y:S01]  /*1200*/  IADD3 R16, R16, 0x1, RZ ;  /* 0x0000000110107810 */ /* 0x000fe20007ffe0ff */
[----:B------:R-:W-:Y:S01]  /*1210*/  YIELD ;  /* 0x0000000000007946 */ /* 0x000fe20003800000 */
[----:B------:R-:W-:Y:S02]  /*1220*/  BSSY B6, `(.L_x_1) ;  /* 0x0000048000067945 */ /* 0x000fe40003800000 */
[----:B------:R-:W-:-:S04]  /*1230*/  ISETP.NE.AND P1, PT, R16, 0x40, PT ;  /* 0x000000401000780c */ /* 0x000fc80003f25270 */
[----:B------:R-:W-:-:S03]  /*1240*/  P2R R17, PR, RZ, 0x2 ;  /* 0x00000002ff117803 */ /* 0x000fc60000000000 */
[----:B------:R-:W-:Y:S05]  /*1250*/  @P0 BRA `(.L_x_2) ;  /* 0x0000044000000947 */ /* 0x000fea0003800000 */
[----:B------:R-:W0:Y:S01]  /*1260*/  S2R R5, SR_LANEID ;  /* 0x0000000000057919 */ /* 0x000e220000000000 */
[----:B------:R-:W-:Y:S02]  /*1270*/  VOTEU.ANY UR4, UPT, PT ;  /* 0x0000000000047886 */ /* 0x000fe400038e0100 */
[----:B------:R-:W0:Y:S08]  /*1280*/  FLO.U32 R0, UR4 ;  /* 0x0000000400007d00 */ /* 0x000e3000080e0000 */
[----:B------:R-:W1:Y:S01]  /*1290*/  POPC R3, UR4 ;  /* 0x0000000400037d09 */ /* 0x000e620008000000 */
[----:B0-----:R-:W-:Y:S01]  /*12a0*/  ISETP.EQ.U32.AND P0, PT, R0, R5, PT ;  /* 0x000000050000720c */ /* 0x001fe20003f02070 */
[----:B-1----:R-:W-:-:S12]  /*12b0*/  IMAD R3, R3, 0xd, RZ ;  /* 0x0000000d03037824 */ /* 0x002fd800078e02ff */
[----:B------:R-:W2:Y:S01]  /*12c0*/  @P0 ATOMG.E.ADD.STRONG.GPU PT, R3, [R20.64], R3 ;  /* 0x00000003140309a8 */ /* 0x000ea200081ee1e4 */
[----:B------:R-:W-:Y:S01]  /*12d0*/  IADD3 R6, P0, R18, 0x38, RZ ;  /* 0x0000003812067810 */ /* 0x000fe20007f1e0ff */
[----:B------:R-:W-:Y:S02]  /*12e0*/  UMOV UR5, 32@hi($str) ;  /* 0x0000000000057882 */ /* 0x000fe40000000000 */
[----:B------:R-:W0:Y:S02]  /*12f0*/  S2R R8, SR_LTMASK ;  /* 0x0000000000087919 */ /* 0x000e240000003900 */
[----:B------:R-:W-:Y:S02]  /*1300*/  IMAD.X R7, RZ, RZ, R19, P0 ;  /* 0x000000ffff077224 */ /* 0x000fe400000e0613 */
[----:B------:R-:W-:Y:S01]  /*1310*/  STL.64 [R1+0x38], R18 ;  /* 0x0000381201007387 */ /* 0x000fe20000100a00 */
[----:B0-----:R-:W-:Y:S01]  /*1320*/  LOP3.LUT R8, R8, UR4, RZ, 0xc0, !PT ;  /* 0x0000000408087c12 */ /* 0x001fe2000f8ec0ff */
[----:B------:R-:W-:-:S02]  /*1330*/  UMOV UR4, 32@lo($str) ;  /* 0x0000000000047882 */ /* 0x000fc40000000000 */
[----:B------:R-:W-:Y:S01]  /*1340*/  IMAD.U32 R4, RZ, RZ, UR4 ;  /* 0x00000004ff047e24 */ /* 0x000fe2000f8e00ff */
[----:B------:R-:W0:Y:S01]  /*1350*/  POPC R5, R8 ;  /* 0x0000000800057309 */ /* 0x000e220000000000 */
[----:B--2---:R-:W0:Y:S02]  /*1360*/  SHFL.IDX PT, R2, R3, R0, 0x1f ;  /* 0x00001f0003027589 */ /* 0x004e2400000e0000 */
[----:B0-----:R-:W-:Y:S02]  /*1370*/  IMAD R2, R5, 0xd, R2 ;  /* 0x0000000d05027824 */ /* 0x001fe400078e0202 */
[----:B------:R-:W-:-:S03]  /*1380*/  IMAD.U32 R5, RZ, RZ, UR5 ;  /* 0x00000005ff057e24 */ /* 0x000fc6000f8e00ff */
[----:B------:R-:W-:Y:S02]  /*1390*/  MOV R20, 32@lo((cuda_md5_kernel + .L_x_0@srel)) ;  /* 0x0000000000147802 */ /* 0x000fe40000000f00 */
[----:B------:R-:W-:-:S04]  /*13a0*/  MOV R21, 32@hi((cuda_md5_kernel + .L_x_0@srel)) ;  /* 0x0000000000157802 */ /* 0x000fc80000000f00 */
[----:B------:R-:W-:Y:S05]  /*13b0*/  CALL.ABS.NOINC `(vprintf) ;  /* 0x0000000000007943 */ /* 0x000fea0003c00000 */
.L_x_0:
[----:B------:R-:W2:Y:S04]  /*13c0*/  LDL.64 R6, [R1] ;  /* 0x0000000001067983 */ /* 0x000ea80000100a00 */
[----:B------:R-:W3:Y:S04]  /*13d0*/  LDL.64 R8, [R1+0x8] ;  /* 0x0000080001087983 */ /* 0x000ee80000100a00 */
[----:B------:R-:W4:Y:S04]  /*13e0*/  LDL.64 R10, [R1+0x10] ;  /* 0x00001000010a7983 */ /* 0x000f280000100a00 */
[----:B------:R-:W5:Y:S04]  /*13f0*/  LDL.64 R4, [R1+0x18] ;  /* 0x0000180001047983 */ /* 0x000f680000100a00 */
[----:B------:R-:W4:Y:S04]  /*1400*/  LDL.64 R14, [R1+0x20] ;  /* 0x00002000010e7983 */ /* 0x000f280000100a00 */
[----:B------:R-:W5:Y:S04]  /*1410*/  LDL.64 R12, [R1+0x28] ;  /* 0x00002800010c7983 */ /* 0x000f680000100a00 */
[----:B------:R-:W5:Y:S01]  /*1420*/  LDL R0, [R1+0x30] ;  /* 0x0000300001007983 */ /* 0x000f620000100800 */
[----:B------:R-:W-:Y:S01]  /*1430*/  IMAD.MOV.U32 R3, RZ, RZ, 0x4 ;  /* 0x00000004ff037424 */ /* 0x000fe200078e00ff */
[----:B------:R-:W-:-:S02]  /*1440*/  IADD3 R22, R2, 0x1, RZ ;  /* 0x0000000102167810 */ /* 0x000fc40007ffe0ff */
[C---:B------:R-:W-:Y:S01]  /*1450*/  IADD3 R24, R2.reuse, 0x2, RZ ;  /* 0x0000000202187810 */ /* 0x040fe20007ffe0ff */
[CC--:B------:R-:W-:Y:S01]  /*1460*/  IMAD.WIDE.U32 R20, R2.reuse, R3.reuse, c[0x0][0x168] ;  /* 0x00005a0002147625 */ /* 0x0c0fe200078e0003 */
[C---:B------:R-:W-:Y:S02]  /*1470*/  IADD3 R26, R2.reuse, 0x3, RZ ;  /* 0x00000003021a7810 */ /* 0x040fe40007ffe0ff */
[----:B------:R-:W-:Y:S01]  /*1480*/  IADD3 R28, R2, 0x4, RZ ;  /* 0x00000004021c7810 */ /* 0x000fe20007ffe0ff */
[-C--:B------:R-:W-:Y:S01]  /*1490*/  IMAD.WIDE.U32 R22, R22, R3.reuse, c[0x0][0x168] ;  /* 0x00005a0016167625 */ /* 0x080fe200078e0003 */
[C---:B------:R-:W-:Y:S02]  /*14a0*/  IADD3 R30, R2.reuse, 0x5, RZ ;  /* 0x00000005021e7810 */ /* 0x040fe40007ffe0ff */
[----:B------:R-:W-:Y:S01]  /*14b0*/  IADD3 R32, R2, 0x6, RZ ;  /* 0x0000000602207810 */ /* 0x000fe20007ffe0ff */
[----:B------:R-:W-:Y:S01]  /*14c0*/  IMAD.WIDE.U32 R24, R24, R3, c[0x0][0x168] ;  /* 0x00005a0018187625 */ /* 0x000fe200078e0003 */
[----:B------:R-:W-:-:S02]  /*14d0*/  IADD3 R34, R2, 0x7, RZ ;  /* 0x0000000702227810 */ /* 0x000fc40007ffe0ff */
[----:B------:R-:W-:Y:S01]  /*14e0*/  IADD3 R36, R2, 0xb, RZ ;  /* 0x0000000b02247810 */ /* 0x000fe20007ffe0ff */
[----:B------:R-:W-:-:S04]  /*14f0*/  IMAD.WIDE.U32 R26, R26, R3, c[0x0][0x168] ;  /* 0x00005a001a1a7625 */ /* 0x000fc800078e0003 */
[----:B------:R-:W-:-:S04]  /*1500*/  IMAD.WIDE.U32 R28, R28, R3, c[0x0][0x168] ;  /* 0x00005a001c1c7625 */ /* 0x000fc800078e0003 */
[----:B------:R-:W-:-:S04]  /*1510*/  IMAD.WIDE.U32 R30, R30, R3, c[0x0][0x168] ;  /* 0x00005a001e1e7625 */ /* 0x000fc800078e0003 */
[----:B------:R-:W-:-:S04]  /*1520*/  IMAD.WIDE.U32 R32, R32, R3, c[0x0][0x168] ;  /* 0x00005a0020207625 */ /* 0x000fc800078e0003 */
[----:B------:R-:W-:Y:S01]  /*1530*/  IMAD.WIDE.U32 R34, R34, R3, c[0x0][0x168] ;  /* 0x00005a0022227625 */ /* 0x000fe200078e0003 */
[----:B--2---:R0:W-:Y:S04]  /*1540*/  STG.E [R20.64], R6 ;  /* 0x0000000614007986 */ /* 0x0041e8000c101924 */
[----:B------:R1:W-:Y:S04]  /*1550*/  STG.E [R22.64], R7 ;  /* 0x0000000716007986 */ /* 0x0003e8000c101924 */
[----:B---3--:R2:W-:Y:S01]  /*1560*/  STG.E [R24.64], R8 ;  /* 0x0000000818007986 */ /* 0x0085e2000c101924 */
[----:B0-----:R-:W-:-:S03]  /*1570*/  IADD3 R20, R2, 0x8, RZ ;  /* 0x0000000802147810 */ /* 0x001fc60007ffe0ff */
[----:B------:R0:W-:Y:S01]  /*1580*/  STG.E [R26.64], R9 ;  /* 0x000000091a007986 */ /* 0x0001e2000c101924 */
[----:B-1----:R-:W-:Y:S01]  /*1590*/  IADD3 R22, R2, 0x9, RZ ;  /* 0x0000000902167810 */ /* 0x002fe20007ffe0ff */
[-C--:B------:R-:W-:Y:S02]  /*15a0*/  IMAD.WIDE.U32 R20, R20, R3.reuse, c[0x0][0x168] ;  /* 0x00005a0014147625 */ /* 0x080fe400078e0003 */
[----:B----4-:R1:W-:Y:S01]  /*15b0*/  STG.E [R28.64], R10 ;  /* 0x0000000a1c007986 */ /* 0x0103e2000c101924 */
[----:B--2---:R-:W-:Y:S01]  /*15c0*/  IADD3 R24, R2, 0xa, RZ ;  /* 0x0000000a02187810 */ /* 0x004fe20007ffe0ff */
[-C--:B------:R-:W-:Y:S01]  /*15d0*/  IMAD.WIDE.U32 R22, R22, R3.reuse, c[0x0][0x168] ;  /* 0x00005a0016167625 */ /* 0x080fe200078e0003 */
[----:B------:R-:W-:Y:S01]  /*15e0*/  IADD3 R2, R2, 0xc, RZ ;  /* 0x0000000c02027810 */ /* 0x000fe20007ffe0ff */
[----:B------:R1:W-:Y:S02]  /*15f0*/  STG.E [R30.64], R11 ;  /* 0x0000000b1e007986 */ /* 0x0003e4000c101924 */
[----:B------:R-:W-:-:S02]  /*1600*/  IMAD.WIDE.U32 R24, R24, R3, c[0x0][0x168] ;  /* 0x00005a0018187625 */ /* 0x000fc400078e0003 */
[----:B-----5:R1:W-:Y:S02]  /*1610*/  STG.E [R32.64], R4 ;  /* 0x0000000420007986 */ /* 0x0203e4000c101924 */
[-C--:B0-----:R-:W-:Y:S02]  /*1620*/  IMAD.WIDE.U32 R26, R36, R3.reuse, c[0x0][0x168] ;  /* 0x00005a00241a7625 */ /* 0x081fe400078e0003 */
[----:B------:R1:W-:Y:S02]  /*1630*/  STG.E [R34.64], R5 ;  /* 0x0000000522007986 */ /* 0x0003e4000c101924 */
[----:B------:R-:W-:Y:S02]  /*1640*/  IMAD.WIDE.U32 R2, R2, R3, c[0x0][0x168] ;  /* 0x00005a0002027625 */ /* 0x000fe400078e0003 */
[----:B------:R1:W-:Y:S04]  /*1650*/  STG.E [R20.64], R14 ;  /* 0x0000000e14007986 */ /* 0x0003e8000c101924 */
[----:B------:R1:W-:Y:S04]  /*1660*/  STG.E [R22.64], R15 ;  /* 0x0000000f16007986 */ /* 0x0003e8000c101924 */
[----:B------:R1:W-:Y:S04]  /*1670*/  STG.E [R24.64], R12 ;  /* 0x0000000c18007986 */ /* 0x0003e8000c101924 */
[----:B------:R1:W-:Y:S04]  /*1680*/  STG.E [R26.64], R13 ;  /* 0x0000000d1a007986 */ /* 0x0003e8000c101924 */
[----:B------:R1:W-:Y:S02]  /*1690*/  STG.E [R2.64], R0 ;  /* 0x0000000002007986 */ /* 0x0003e4000c101924 */
.L_x_2:
[----:B------:R-:W-:Y:S05]  /*16a0*/  BSYNC B6 ;  /* 0x0000000000067941 */ /* 0x000fea0003800000 */
.L_x_1:
[----:B-1----:R-:W-:Y:S01]  /*16b0*/  IMAD.MOV.U32 R22, RZ, RZ, R15 ;  /* 0x000000ffff167224 */ /* 0x002fe200078e000f */
[----:B------:R-:W-:Y:S01]  /*16c0*/  IADD3 R15, R15, 0x1, RZ ;  /* 0x000000010f0f7810 */ /* 0x000fe20007ffe0ff */
[----:B------:R-:W-:Y:S01]  /*16d0*/  BSSY B0, `(.L_x_3) ;  /* 0x0000018000007945 */ /* 0x000fe20003800000 */
[----:B------:R-:W-:-:S02]  /*16e0*/  IMAD.MOV.U32 R3, RZ, RZ, R12 ;  /* 0x000000ffff037224 */ /* 0x000fc400078e000c */
[----:B------:R-:W-:Y:S01]  /*16f0*/  LOP3.LUT R2, R15, 0xff, RZ, 0xc0, !PT ;  /* 0x000000ff0f027812 */ /* 0x000fe200078ec0ff */
[----:B------:R0:W-:Y:S01]  /*1700*/  STL [R1+0x24], R15 ;  /* 0x0000240f01007387 */ /* 0x0001e20000100800 */
[----:B------:R-:W-:Y:S02]  /*1710*/  IMAD.MOV.U32 R20, RZ, RZ, R13 ;  /* 0x000000ffff147224 */ /* 0x000fe400078e000d */
[----:B------:R-:W-:Y:S01]  /*1720*/  ISETP.NE.AND P0, PT, R2, 0x7f, PT ;  /* 0x0000007f0200780c */ /* 0x000fe20003f05270 */
[----:B------:R-:W-:-:S12]  /*1730*/  IMAD.MOV.U32 R2, RZ, RZ, R0 ;  /* 0x000000ffff027224 */ /* 0x000fd800078e0000 */
[----:B------:R-:W-:Y:S05]  /*1740*/  @P0 BRA `(.L_x_4) ;  /* 0x0000010000000947 */ /* 0x000fea0003800000 */
[----:B0-----:R-:W-:-:S04]  /*1750*/  IADD3 R15, R22, 0xa2, RZ ;  /* 0x000000a2160f7810 */ /* 0x001fc80007ffe0ff */
[----:B------:R-:W-:Y:S01]  /*1760*/  LOP3.LUT R21, R15, 0xff00, RZ, 0xc0, !PT ;  /* 0x0000ff000f157812 */ /* 0x000fe200078ec0ff */
[----:B------:R0:W-:Y:S03]  /*1770*/  STL [R1+0x24], R15 ;  /* 0x0000240f01007387 */ /* 0x0001e60000100800 */
[----:B------:R-:W-:-:S13]  /*1780*/  ISETP.NE.AND P0, PT, R21, 0x7f00, PT ;  /* 0x00007f001500780c */ /* 0x000fda0003f05270 */
        /* <DEDUP_REMOVED lines=10> */
[----:B0-----:R-:W-:-:S05]  /*1830*/  @!P0 IADD3 R15, R22, -0x5e5e5e5e, RZ ;  /* 0xa1a1a1a2160f8810 */ /* 0x001fca0007ffe0ff */
[----:B------:R0:W-:Y:S02]  /*1840*/  @!P0 STL [R1+0x24], R15 ;  /* 0x0000240f01008387 */ /* 0x0001e40000100800 */
.L_x_4:
[----:B0-----:R-:W-:Y:S05]  /*1850*/  BSYNC B0 ;  /* 0x0000000000007941 */ /* 0x001fea0003800000 */
.L_x_3:
[----:B------:R-:W-:Y:S01]  /*1860*/  ISETP.NE.AND P0, PT, R15, 0x7e7e7e7e, PT ;  /* 0x7e7e7e7e0f00780c */ /* 0x000fe20003f05270 */
[----:B------:R-:W-:-:S12]  /*1870*/  BSSY B0, `(.L_x_5) ;  /* 0x0000017000007945 */ /* 0x000fd80003800000 */
[----:B------:R-:W-:Y:S05]  /*1880*/  @P0 BRA `(.L_x_6) ;  /* 0x0000015000000947 */ /* 0x000fea0003800000 */
[----:B------:R-:W-:-:S04]  /*1890*/  IADD3 R12, R12, 0x1, RZ ;  /* 0x000000010c0c7810 */ /* 0x000fc80007ffe0ff */
        /* <DEDUP_REMOVED lines=20> */
.L_x_6:
[----:B0-----:R-:W-:Y:S05]  /*19e0*/  BSYNC B0 ;  /* 0x0000000000007941 */ /* 0x001fea0003800000 */
.L_x_5:
        /* <DEDUP_REMOVED lines=24> */
.L_x_8:
[----:B0-----:R-:W-:Y:S05]  /*1b70*/  BSYNC B0 ;  /* 0x0000000000007941 */ /* 0x001fea0003800000 */
.L_x_7:
        /* <DEDUP_REMOVED lines=24> */
.L_x_10:
[----:B0-----:R-:W-:Y:S05]  /*1d00*/  BSYNC B0 ;  /* 0x0000000000007941 */ /* 0x001fea0003800000 */
.L_x_9:
[----:B------:R-:W-:-:S13]  /*1d10*/  ISETP.NE.AND P0, PT, R17, RZ, PT ;  /* 0x000000ff1100720c */ /* 0x000fda0003f05270 */
[----:B------:R-:W-:Y:S01]  /*1d20*/  @!P0 CALL.REL.NOINC `(.L_x_11) ;  /* 0x0000001000008944 */ /* 0x000fe20003c00000 */
[----:B------:R-:W-:Y:S05]  /*1d30*/  BRA `(.L_x_12) ;  /* 0xffffe5d000007947 */ /* 0x000fea000383ffff */
.L_x_11:
[----:B------:R-:W-:Y:S05]  /*1d40*/  EXIT ;  /* 0x000000000000794d */ /* 0x000fea0003800000 */
.L_x_13:
[----:B------:R-:W-:-:S00]  /*1d50*/  BRA `(.L_x_13) ;  /* 0xfffffff000007947 */ /* 0x000fc0000383ffff */
[----:B------:R-:W-:-:S00]  /*1d60*/  NOP ;  /* 0x0000000000007918 */ /* 0x000fc00000000000 */
        /* <DEDUP_REMOVED lines=9> */
.L_x_14:


//--------------------- .nv.global.init           --------------------------
	.section	.nv.global.init,"aw",@progbits
.nv.global.init:
	.type		$str,@object
	.size		$str,(.L_0 - $str)
$str:
        /*0000*/ 	.byte	0x43, 0x6f, 0x69, 0x6e, 0x3a, 0x20, 0x25, 0x35, 0x32, 0x2e, 0x35, 0x32, 0x73, 0x00
.L_0:


//--------------------- SYMBOLS --------------------------

	.type		vprintf,@function
